//
// Generated by NVIDIA NVVM Compiler
//
// Compiler Build ID: CL-36424714
// Cuda compilation tools, release 13.0, V13.0.88
// Based on NVVM 20.0.0
//

.version 9.0
.target sm_100
.address_size 64

	// .globl	_Z15matrixMulKernelPfS_S_i
// _ZZ15matrixMulKernelPfS_S_iE5tileA has been demoted
// _ZZ15matrixMulKernelPfS_S_iE5tileB has been demoted

.visible .entry _Z15matrixMulKernelPfS_S_i(
	.param .u64 .ptr .align 1 _Z15matrixMulKernelPfS_S_i_param_0,
	.param .u64 .ptr .align 1 _Z15matrixMulKernelPfS_S_i_param_1,
	.param .u64 .ptr .align 1 _Z15matrixMulKernelPfS_S_i_param_2,
	.param .u32 _Z15matrixMulKernelPfS_S_i_param_3
)
{
	.reg .pred 	%p<3>;
	.reg .b32 	%r<36>;
	.reg .b32 	%f<105>;
	.reg .b64 	%rd<13>;
	// demoted variable
	.shared .align 4 .b8 _ZZ15matrixMulKernelPfS_S_iE5tileA[4096];
	// demoted variable
	.shared .align 4 .b8 _ZZ15matrixMulKernelPfS_S_iE5tileB[4096];
	ld.param.u64 	%rd3, [_Z15matrixMulKernelPfS_S_i_param_0];
	ld.param.u64 	%rd4, [_Z15matrixMulKernelPfS_S_i_param_1];
	ld.param.u64 	%rd5, [_Z15matrixMulKernelPfS_S_i_param_2];
	ld.param.u32 	%r19, [_Z15matrixMulKernelPfS_S_i_param_3];
	mov.u32 	%r20, %ctaid.y;
	mov.u32 	%r21, %ntid.y;
	mov.u32 	%r1, %tid.y;
	mad.lo.s32 	%r2, %r20, %r21, %r1;
	mov.u32 	%r22, %ctaid.x;
	mov.u32 	%r23, %ntid.x;
	mov.u32 	%r3, %tid.x;
	mad.lo.s32 	%r4, %r22, %r23, %r3;
	setp.lt.s32 	%p1, %r19, 32;
	mov.f32 	%f104, 0f00000000;
	@%p1 bra 	$L__BB0_3;
	shl.b32 	%r24, %r1, 7;
	mov.u32 	%r25, _ZZ15matrixMulKernelPfS_S_iE5tileA;
	add.s32 	%r5, %r25, %r24;
	shl.b32 	%r26, %r3, 2;
	add.s32 	%r6, %r5, %r26;
	mov.u32 	%r27, _ZZ15matrixMulKernelPfS_S_iE5tileB;
	add.s32 	%r8, %r27, %r26;
	add.s32 	%r7, %r8, %r24;
	shr.s32 	%r28, %r19, 31;
	shr.u32 	%r29, %r28, 27;
	add.s32 	%r30, %r19, %r29;
	shr.s32 	%r31, %r30, 5;
	neg.s32 	%r35, %r31;
	mad.lo.s32 	%r34, %r19, %r2, %r3;
	mad.lo.s32 	%r33, %r1, %r19, %r4;
	shl.b32 	%r12, %r19, 5;
	cvta.to.global.u64 	%rd1, %rd3;
	cvta.to.global.u64 	%rd2, %rd4;
	mov.f32 	%f104, 0f00000000;
$L__BB0_2:
	mul.wide.u32 	%rd6, %r34, 4;
	add.s64 	%rd7, %rd1, %rd6;
	ld.global.f32 	%f6, [%rd7];
	st.shared.f32 	[%r6], %f6;
	mul.wide.u32 	%rd8, %r33, 4;
	add.s64 	%rd9, %rd2, %rd8;
	ld.global.f32 	%f7, [%rd9];
	st.shared.f32 	[%r7], %f7;
	bar.sync 	0;
	ld.shared.f32 	%f8, [%r5];
	ld.shared.f32 	%f9, [%r8];
	fma.rn.f32 	%f10, %f8, %f9, %f104;
	ld.shared.f32 	%f11, [%r5+4];
	ld.shared.f32 	%f12, [%r8+128];
	fma.rn.f32 	%f13, %f11, %f12, %f10;
	ld.shared.f32 	%f14, [%r5+8];
	ld.shared.f32 	%f15, [%r8+256];
	fma.rn.f32 	%f16, %f14, %f15, %f13;
	ld.shared.f32 	%f17, [%r5+12];
	ld.shared.f32 	%f18, [%r8+384];
	fma.rn.f32 	%f19, %f17, %f18, %f16;
	ld.shared.f32 	%f20, [%r5+16];
	ld.shared.f32 	%f21, [%r8+512];
	fma.rn.f32 	%f22, %f20, %f21, %f19;
	ld.shared.f32 	%f23, [%r5+20];
	ld.shared.f32 	%f24, [%r8+640];
	fma.rn.f32 	%f25, %f23, %f24, %f22;
	ld.shared.f32 	%f26, [%r5+24];
	ld.shared.f32 	%f27, [%r8+768];
	fma.rn.f32 	%f28, %f26, %f27, %f25;
	ld.shared.f32 	%f29, [%r5+28];
	ld.shared.f32 	%f30, [%r8+896];
	fma.rn.f32 	%f31, %f29, %f30, %f28;
	ld.shared.f32 	%f32, [%r5+32];
	ld.shared.f32 	%f33, [%r8+1024];
	fma.rn.f32 	%f34, %f32, %f33, %f31;
	ld.shared.f32 	%f35, [%r5+36];
	ld.shared.f32 	%f36, [%r8+1152];
	fma.rn.f32 	%f37, %f35, %f36, %f34;
	ld.shared.f32 	%f38, [%r5+40];
	ld.shared.f32 	%f39, [%r8+1280];
	fma.rn.f32 	%f40, %f38, %f39, %f37;
	ld.shared.f32 	%f41, [%r5+44];
	ld.shared.f32 	%f42, [%r8+1408];
	fma.rn.f32 	%f43, %f41, %f42, %f40;
	ld.shared.f32 	%f44, [%r5+48];
	ld.shared.f32 	%f45, [%r8+1536];
	fma.rn.f32 	%f46, %f44, %f45, %f43;
	ld.shared.f32 	%f47, [%r5+52];
	ld.shared.f32 	%f48, [%r8+1664];
	fma.rn.f32 	%f49, %f47, %f48, %f46;
	ld.shared.f32 	%f50, [%r5+56];
	ld.shared.f32 	%f51, [%r8+1792];
	fma.rn.f32 	%f52, %f50, %f51, %f49;
	ld.shared.f32 	%f53, [%r5+60];
	ld.shared.f32 	%f54, [%r8+1920];
	fma.rn.f32 	%f55, %f53, %f54, %f52;
	ld.shared.f32 	%f56, [%r5+64];
	ld.shared.f32 	%f57, [%r8+2048];
	fma.rn.f32 	%f58, %f56, %f57, %f55;
	ld.shared.f32 	%f59, [%r5+68];
	ld.shared.f32 	%f60, [%r8+2176];
	fma.rn.f32 	%f61, %f59, %f60, %f58;
	ld.shared.f32 	%f62, [%r5+72];
	ld.shared.f32 	%f63, [%r8+2304];
	fma.rn.f32 	%f64, %f62, %f63, %f61;
	ld.shared.f32 	%f65, [%r5+76];
	ld.shared.f32 	%f66, [%r8+2432];
	fma.rn.f32 	%f67, %f65, %f66, %f64;
	ld.shared.f32 	%f68, [%r5+80];
	ld.shared.f32 	%f69, [%r8+2560];
	fma.rn.f32 	%f70, %f68, %f69, %f67;
	ld.shared.f32 	%f71, [%r5+84];
	ld.shared.f32 	%f72, [%r8+2688];
	fma.rn.f32 	%f73, %f71, %f72, %f70;
	ld.shared.f32 	%f74, [%r5+88];
	ld.shared.f32 	%f75, [%r8+2816];
	fma.rn.f32 	%f76, %f74, %f75, %f73;
	ld.shared.f32 	%f77, [%r5+92];
	ld.shared.f32 	%f78, [%r8+2944];
	fma.rn.f32 	%f79, %f77, %f78, %f76;
	ld.shared.f32 	%f80, [%r5+96];
	ld.shared.f32 	%f81, [%r8+3072];
	fma.rn.f32 	%f82, %f80, %f81, %f79;
	ld.shared.f32 	%f83, [%r5+100];
	ld.shared.f32 	%f84, [%r8+3200];
	fma.rn.f32 	%f85, %f83, %f84, %f82;
	ld.shared.f32 	%f86, [%r5+104];
	ld.shared.f32 	%f87, [%r8+3328];
	fma.rn.f32 	%f88, %f86, %f87, %f85;
	ld.shared.f32 	%f89, [%r5+108];
	ld.shared.f32 	%f90, [%r8+3456];
	fma.rn.f32 	%f91, %f89, %f90, %f88;
	ld.shared.f32 	%f92, [%r5+112];
	ld.shared.f32 	%f93, [%r8+3584];
	fma.rn.f32 	%f94, %f92, %f93, %f91;
	ld.shared.f32 	%f95, [%r5+116];
	ld.shared.f32 	%f96, [%r8+3712];
	fma.rn.f32 	%f97, %f95, %f96, %f94;
	ld.shared.f32 	%f98, [%r5+120];
	ld.shared.f32 	%f99, [%r8+3840];
	fma.rn.f32 	%f100, %f98, %f99, %f97;
	ld.shared.f32 	%f101, [%r5+124];
	ld.shared.f32 	%f102, [%r8+3968];
	fma.rn.f32 	%f104, %f101, %f102, %f100;
	bar.sync 	0;
	add.s32 	%r35, %r35, 1;
	setp.ne.s32 	%p2, %r35, 0;
	add.s32 	%r34, %r34, 32;
	add.s32 	%r33, %r33, %r12;
	@%p2 bra 	$L__BB0_2;
$L__BB0_3:
	cvta.to.global.u64 	%rd10, %rd5;
	mad.lo.s32 	%r32, %r19, %r2, %r4;
	mul.wide.s32 	%rd11, %r32, 4;
	add.s64 	%rd12, %rd10, %rd11;
	st.global.f32 	[%rd12], %f104;
	ret;

}


// ===== COMPILED SASS (sm_100) =====

	.target	sm_100

	.elftype	@"ET_EXEC"


//--------------------- .note.nv.tkinfo           --------------------------
	.section	.note.nv.tkinfo,"",@"SHT_NOTE"
	.sectionflags	@"SHF_NOTE_NV_TKINFO"
	.tkinfo
        /*0018*/ 	.word	0x00000002
        /*0030*/ 	.string	""
        /*0030*/ 	.string	"ptxas"
        /*0030*/ 	.string	"Cuda compilation tools, release 13.0, V13.0.88"
        /*0030*/ 	.string	"Build cuda_13.0.r13.0/compiler.36424714_0"
        /*0030*/ 	.string	"-arch sm_100 -m 64 "



//--------------------- .note.nv.cuinfo           --------------------------
	.section	.note.nv.cuinfo,"",@"SHT_NOTE"
	.sectionflags	@"SHF_NOTE_NV_CUINFO"
        /*0018*/ 	.short	0x0002
        /*001a*/ 	.short	0x0064
        /*001c*/ 	.short	0x0082
	.zero		2


//--------------------- .nv.info                  --------------------------
	.section	.nv.info,"",@"SHT_CUDA_INFO"
	.align	4


	//----- nvinfo : EIATTR_REGCOUNT
	.align		4
        /*0000*/ 	.byte	0x04, 0x2f
        /*0002*/ 	.short	(.L_1 - .L_0)
	.align		4
.L_0:
        /*0004*/ 	.word	index@(_Z15matrixMulKernelPfS_S_i)
        /*0008*/ 	.word	0x00000020


	//----- nvinfo : EIATTR_FRAME_SIZE
	.align		4
.L_1:
        /*000c*/ 	.byte	0x04, 0x11
        /*000e*/ 	.short	(.L_3 - .L_2)
	.align		4
.L_2:
        /*0010*/ 	.word	index@(_Z15matrixMulKernelPfS_S_i)
        /*0014*/ 	.word	0x00000000


	//----- nvinfo : EIATTR_MIN_STACK_SIZE
	.align		4
.L_3:
        /*0018*/ 	.byte	0x04, 0x12
        /*001a*/ 	.short	(.L_5 - .L_4)
	.align		4
.L_4:
        /*001c*/ 	.word	index@(_Z15matrixMulKernelPfS_S_i)
        /*0020*/ 	.word	0x00000000
.L_5:


//--------------------- .nv.compat                --------------------------
	.section	.nv.compat,"",@"SHT_CUDA_COMPAT_INFO"
	.align	4
        /*0000*/ 	.byte	0x02, 0x09, 0x00, 0x00, 0x02, 0x02, 0x01, 0x00, 0x02, 0x05, 0x05, 0x00, 0x03, 0x07, 0x01, 0x01
        /*0010*/ 	.byte	0x02, 0x03, 0x00, 0x00, 0x02, 0x06, 0x01, 0x00, 0x04, 0x0b, 0x08, 0x00, 0x09, 0x00, 0x00, 0x00
        /*0020*/ 	.byte	0x00, 0x00, 0x00, 0x00


//--------------------- .nv.info._Z15matrixMulKernelPfS_S_i --------------------------
	.section	.nv.info._Z15matrixMulKernelPfS_S_i,"",@"SHT_CUDA_INFO"
	.sectionflags	@""
	.align	4


	//----- nvinfo : EIATTR_CUDA_API_VERSION
	.align		4
        /*0000*/ 	.byte	0x04, 0x37
        /*0002*/ 	.short	(.L_7 - .L_6)
.L_6:
        /*0004*/ 	.word	0x00000082


	//----- nvinfo : EIATTR_KPARAM_INFO
	.align		4
.L_7:
        /*0008*/ 	.byte	0x04, 0x17
        /*000a*/ 	.short	(.L_9 - .L_8)
.L_8:
        /*000c*/ 	.word	0x00000000
        /*0010*/ 	.short	0x0003
        /*0012*/ 	.short	0x0018
        /*0014*/ 	.byte	0x00, 0xf0, 0x11, 0x00


	//----- nvinfo : EIATTR_KPARAM_INFO
	.align		4
.L_9:
        /*0018*/ 	.byte	0x04, 0x17
        /*001a*/ 	.short	(.L_11 - .L_10)
.L_10:
        /*001c*/ 	.word	0x00000000
        /*0020*/ 	.short	0x0002
        /*0022*/ 	.short	0x0010
        /*0024*/ 	.byte	0x00, 0xf5, 0x21, 0x00


	//----- nvinfo : EIATTR_KPARAM_INFO
	.align		4
.L_11:
        /*0028*/ 	.byte	0x04, 0x17
        /*002a*/ 	.short	(.L_13 - .L_12)
.L_12:
        /*002c*/ 	.word	0x00000000
        /*0030*/ 	.short	0x0001
        /*0032*/ 	.short	0x0008
        /*0034*/ 	.byte	0x00, 0xf5, 0x21, 0x00


	//----- nvinfo : EIATTR_KPARAM_INFO
	.align		4
.L_13:
        /*0038*/ 	.byte	0x04, 0x17
        /*003a*/ 	.short	(.L_15 - .L_14)
.L_14:
        /*003c*/ 	.word	0x00000000
        /*0040*/ 	.short	0x0000
        /*0042*/ 	.short	0x0000
        /*0044*/ 	.byte	0x00, 0xf5, 0x21, 0x00


	//----- nvinfo : EIATTR_SPARSE_MMA_MASK
	.align		4
.L_15:
        /*0048*/ 	.byte	0x03, 0x50
        /*004a*/ 	.short	0x0000


	//----- nvinfo : EIATTR_MAXREG_COUNT
	.align		4
        /*004c*/ 	.byte	0x03, 0x1b
        /*004e*/ 	.short	0x00ff


	//----- nvinfo : EIATTR_NUM_BARRIERS
	.align		4
        /*0050*/ 	.byte	0x02, 0x4c
        /*0052*/ 	.byte	0x01
	.zero		1


	//----- nvinfo : EIATTR_MERCURY_ISA_VERSION
	.align		4
        /*0054*/ 	.byte	0x03, 0x5f
        /*0056*/ 	.short	0x0101


	//----- nvinfo : EIATTR_VRC_CTA_INIT_COUNT
	.align		4
        /*0058*/ 	.byte	0x02, 0x4a
	.zero		1
	.zero		1


	//----- nvinfo : EIATTR_EXIT_INSTR_OFFSETS
	.align		4
        /*005c*/ 	.byte	0x04, 0x1c
        /*005e*/ 	.short	(.L_17 - .L_16)


	//   ....[0]....
.L_16:
        /*0060*/ 	.word	0x00000790


	//----- nvinfo : EIATTR_CBANK_PARAM_SIZE
	.align		4
.L_17:
        /*0064*/ 	.byte	0x03, 0x19
        /*0066*/ 	.short	0x001c


	//----- nvinfo : EIATTR_PARAM_CBANK
	.align		4
        /*0068*/ 	.byte	0x04, 0x0a
        /*006a*/ 	.short	(.L_19 - .L_18)
	.align		4
.L_18:
        /*006c*/ 	.word	index@(.nv.constant0._Z15matrixMulKernelPfS_S_i)
        /*0070*/ 	.short	0x0380
        /*0072*/ 	.short	0x001c


	//----- nvinfo : EIATTR_SW_WAR
	.align		4
.L_19:
        /*0074*/ 	.byte	0x04, 0x36
        /*0076*/ 	.short	(.L_21 - .L_20)
.L_20:
        /*0078*/ 	.word	0x00000008
.L_21:


//--------------------- .nv.callgraph             --------------------------
	.section	.nv.callgraph,"",@"SHT_CUDA_CALLGRAPH"
	.align	4
	.sectionentsize	8
	.align		4
        /*0000*/ 	.word	0x00000000
	.align		4
        /*0004*/ 	.word	0xffffffff
	.align		4
        /*0008*/ 	.word	0x00000000
	.align		4
        /*000c*/ 	.word	0xfffffffe
	.align		4
        /*0010*/ 	.word	0x00000000
	.align		4
        /*0014*/ 	.word	0xfffffffd
	.align		4
        /*0018*/ 	.word	0x00000000
	.align		4
        /*001c*/ 	.word	0xfffffffc


//--------------------- .text._Z15matrixMulKernelPfS_S_i --------------------------
	.section	.text._Z15matrixMulKernelPfS_S_i,"ax",@progbits
	.align	128
        .global         _Z15matrixMulKernelPfS_S_i
        .type           _Z15matrixMulKernelPfS_S_i,@function
        .size           _Z15matrixMulKernelPfS_S_i,(.L_x_3 - _Z15matrixMulKernelPfS_S_i)
        .other          _Z15matrixMulKernelPfS_S_i,@"STO_CUDA_ENTRY STV_DEFAULT"
_Z15matrixMulKernelPfS_S_i:
.text._Z15matrixMulKernelPfS_S_i:
[----:B------:R-:W-:Y:S01]  /*0000*/  LDC R1, c[0x0][0x37c] ;  /* 0x0000df00ff017b82 */ /* 0x000fe20000000800 */
[----:B------:R-:W0:Y:S07]  /*0010*/  S2R R8, SR_TID.Y ;  /* 0x0000000000087919 */ /* 0x000e2e0000002200 */
[----:B------:R-:W1:Y:S01]  /*0020*/  LDC R0, c[0x0][0x398] ;  /* 0x0000e600ff007b82 */ /* 0x000e620000000800 */
[----:B------:R-:W2:Y:S01]  /*0030*/  LDCU.64 UR8, c[0x0][0x358] ;  /* 0x00006b00ff0877ac */ /* 0x000ea20008000a00 */
[----:B------:R-:W-:Y:S01]  /*0040*/  HFMA2 R11, -RZ, RZ, 0, 0 ;  /* 0x00000000ff0b7431 */ /* 0x000fe200000001ff */
[----:B------:R-:W3:Y:S05]  /*0050*/  S2R R9, SR_TID.X ;  /* 0x0000000000097919 */ /* 0x000eea0000002100 */
[----:B------:R-:W0:Y:S08]  /*0060*/  LDC R3, c[0x0][0x364] ;  /* 0x0000d900ff037b82 */ /* 0x000e300000000800 */
[----:B------:R-:W0:Y:S08]  /*0070*/  S2UR UR4, SR_CTAID.Y ;  /* 0x00000000000479c3 */ /* 0x000e300000002600 */
[----:B------:R-:W3:Y:S01]  /*0080*/  S2UR UR5, SR_CTAID.X ;  /* 0x00000000000579c3 */ /* 0x000ee20000002500 */
[----:B-1----:R-:W-:-:S07]  /*0090*/  ISETP.GE.AND P0, PT, R0, 0x20, PT ;  /* 0x000000200000780c */ /* 0x002fce0003f06270 */
[----:B------:R-:W3:Y:S08]  /*00a0*/  LDC R5, c[0x0][0x360] ;  /* 0x0000d800ff057b82 */ /* 0x000ef00000000800 */
[----:B------:R-:W1:Y:S01]  /*00b0*/  LDC.64 R22, c[0x0][0x390] ;  /* 0x0000e400ff167b82 */ /* 0x000e620000000a00 */
[----:B0-----:R-:W-:Y:S02]  /*00c0*/  IMAD R3, R3, UR4, R8 ;  /* 0x0000000403037c24 */ /* 0x001fe4000f8e0208 */
[----:B---3--:R-:W-:-:S04]  /*00d0*/  IMAD R5, R5, UR5, R9 ;  /* 0x0000000505057c24 */ /* 0x008fc8000f8e0209 */
[----:B------:R-:W-:-:S04]  /*00e0*/  IMAD R7, R3, R0, R5 ;  /* 0x0000000003077224 */ /* 0x000fc800078e0205 */
[----:B-1----:R-:W-:Y:S01]  /*00f0*/  IMAD.WIDE R22, R7, 0x4, R22 ;  /* 0x0000000407167825 */ /* 0x002fe200078e0216 */
[----:B--2---:R-:W-:Y:S06]  /*0100*/  @!P0 BRA `(.L_x_0) ;  /* 0x00000004009c8947 */ /* 0x004fec0003800000 */
[----:B------:R-:W0:Y:S01]  /*0110*/  S2UR UR6, SR_CgaCtaId ;  /* 0x00000000000679c3 */ /* 0x000e220000008800 */
[----:B------:R-:W-:Y:S01]  /*0120*/  UMOV UR4, 0x400 ;  /* 0x0000040000047882 */ /* 0x000fe20000000000 */
[----:B------:R-:W-:Y:S01]  /*0130*/  SHF.R.S32.HI R7, RZ, 0x1f, R0 ;  /* 0x0000001fff077819 */ /* 0x000fe20000011400 */
[----:B------:R-:W-:Y:S01]  /*0140*/  UIADD3 UR5, UPT, UPT, UR4, 0x1000, URZ ;  /* 0x0000100004057890 */ /* 0x000fe2000fffe0ff */
[-C--:B------:R-:W-:Y:S01]  /*0150*/  IMAD R2, R3, R0.reuse, R9 ;  /* 0x0000000003027224 */ /* 0x080fe200078e0209 */
[----:B------:R-:W-:Y:S01]  /*0160*/  MOV R11, RZ ;  /* 0x000000ff000b7202 */ /* 0x000fe20000000f00 */
[-C--:B------:R-:W-:Y:S01]  /*0170*/  IMAD R3, R8, R0.reuse, R5 ;  /* 0x0000000008037224 */ /* 0x080fe200078e0205 */
[----:B------:R-:W-:Y:S01]  /*0180*/  LEA.HI R7, R7, R0, RZ, 0x5 ;  /* 0x0000000007077211 */ /* 0x000fe200078f28ff */
[----:B------:R-:W1:Y:S03]  /*0190*/  LDC.64 R20, c[0x0][0x380] ;  /* 0x0000e000ff147b82 */ /* 0x000e660000000a00 */
[----:B------:R-:W-:-:S04]  /*01a0*/  SHF.R.S32.HI R4, RZ, 0x5, R7 ;  /* 0x00000005ff047819 */ /* 0x000fc80000011407 */
[----:B------:R-:W-:Y:S01]  /*01b0*/  IADD3 R4, PT, PT, -R4, RZ, RZ ;  /* 0x000000ff04047210 */ /* 0x000fe20007ffe1ff */
[----:B------:R-:W2:Y:S01]  /*01c0*/  LDC.64 R18, c[0x0][0x388] ;  /* 0x0000e200ff127b82 */ /* 0x000ea20000000a00 */
[----:B0-----:R-:W-:Y:S02]  /*01d0*/  ULEA UR4, UR6, UR4, 0x18 ;  /* 0x0000000406047291 */ /* 0x001fe4000f8ec0ff */
[----:B------:R-:W-:-:S04]  /*01e0*/  ULEA UR5, UR6, UR5, 0x18 ;  /* 0x0000000506057291 */ /* 0x000fc8000f8ec0ff */
[C---:B------:R-:W-:Y:S02]  /*01f0*/  LEA R16, R8.reuse, UR4, 0x7 ;  /* 0x0000000408107c11 */ /* 0x040fe4000f8e38ff */
[C---:B------:R-:W-:Y:S02]  /*0200*/  LEA R6, R9.reuse, UR5, 0x2 ;  /* 0x0000000509067c11 */ /* 0x040fe4000f8e10ff */
[----:B------:R-:W-:Y:S02]  /*0210*/  LEA R7, R9, R16, 0x2 ;  /* 0x0000001009077211 */ /* 0x000fe400078e10ff */
[----:B------:R-:W-:-:S07]  /*0220*/  LEA R5, R8, R6, 0x7 ;  /* 0x0000000608057211 */ /* 0x000fce00078e38ff */
.L_x_1:
[----:B-1----:R-:W-:-:S04]  /*0230*/  IMAD.WIDE.U32 R24, R2, 0x4, R20 ;  /* 0x0000000402187825 */ /* 0x002fc800078e0014 */
[----:B--2---:R-:W-:Y:S02]  /*0240*/  IMAD.WIDE.U32 R8, R3, 0x4, R18 ;  /* 0x0000000403087825 */ /* 0x004fe400078e0012 */
[----:B------:R-:W2:Y:S04]  /*0250*/  LDG.E R24, desc[UR8][R24.64] ;  /* 0x0000000818187981 */ /* 0x000ea8000c1e1900 */
[----:B------:R-:W3:Y:S01]  /*0260*/  LDG.E R26, desc[UR8][R8.64] ;  /* 0x00000008081a7981 */ /* 0x000ee2000c1e1900 */
[----:B------:R-:W-:Y:S02]  /*0270*/  IADD3 R4, PT, PT, R4, 0x1, RZ ;  /* 0x0000000104047810 */ /* 0x000fe40007ffe0ff */
[----:B------:R-:W-:Y:S02]  /*0280*/  IADD3 R2, PT, PT, R2, 0x20, RZ ;  /* 0x0000002002027810 */ /* 0x000fe40007ffe0ff */
[----:B------:R-:W-:-:S02]  /*0290*/  ISETP.NE.AND P0, PT, R4, RZ, PT ;  /* 0x000000ff0400720c */ /* 0x000fc40003f05270 */
[----:B------:R-:W-:Y:S01]  /*02a0*/  LEA R3, R0, R3, 0x5 ;  /* 0x0000000300037211 */ /* 0x000fe200078e28ff */
[----:B--2---:R-:W-:Y:S04]  /*02b0*/  STS [R7], R24 ;  /* 0x0000001807007388 */ /* 0x004fe80000000800 */
[----:B---3--:R-:W-:Y:S01]  /*02c0*/  STS [R5], R26 ;  /* 0x0000001a05007388 */ /* 0x008fe20000000800 */
[----:B------:R-:W-:Y:S06]  /*02d0*/  BAR.SYNC.DEFER_BLOCKING 0x0 ;  /* 0x0000000000007b1d */ /* 0x000fec0000010000 */
[----:B------:R-:W-:Y:S04]  /*02e0*/  LDS R10, [R6] ;  /* 0x00000000060a7984 */ /* 0x000fe80000000800 */
[----:B------:R-:W0:Y:S04]  /*02f0*/  LDS.128 R12, [R16] ;  /* 0x00000000100c7984 */ /* 0x000e280000000c00 */
[----:B------:R-:W1:Y:S04]  /*0300*/  LDS R27, [R6+0x80] ;  /* 0x00008000061b7984 */ /* 0x000e680000000800 */
[----:B------:R-:W2:Y:S04]  /*0310*/  LDS R17, [R6+0x100] ;  /* 0x0001000006117984 */ /* 0x000ea80000000800 */
[----:B------:R-:W3:Y:S04]  /*0320*/  LDS R29, [R6+0x180] ;  /* 0x00018000061d7984 */ /* 0x000ee80000000800 */
[----:B------:R-:W-:Y:S01]  /*0330*/  LDS R25, [R6+0x380] ;  /* 0x0003800006197984 */ /* 0x000fe20000000800 */
[----:B0-----:R-:W-:-:S03]  /*0340*/  FFMA R10, R12, R10, R11 ;  /* 0x0000000a0c0a7223 */ /* 0x001fc6000000000b */
[----:B------:R-:W-:Y:S01]  /*0350*/  LDS R12, [R6+0x280] ;  /* 0x00028000060c7984 */ /* 0x000fe20000000800 */
[----:B-1----:R-:W-:-:S03]  /*0360*/  FFMA R28, R27, R13, R10 ;  /* 0x0000000d1b1c7223 */ /* 0x002fc6000000000a */
[----:B------:R-:W-:Y:S01]  /*0370*/  LDS R13, [R6+0x200] ;  /* 0x00020000060d7984 */ /* 0x000fe20000000800 */
[----:B--2---:R-:W-:-:S03]  /*0380*/  FFMA R14, R17, R14, R28 ;  /* 0x0000000e110e7223 */ /* 0x004fc6000000001c */
[----:B------:R-:W0:Y:S01]  /*0390*/  LDS.128 R8, [R16+0x10] ;  /* 0x0000100010087984 */ /* 0x000e220000000c00 */
[----:B---3--:R-:W-:-:S03]  /*03a0*/  FFMA R15, R29, R15, R14 ;  /* 0x0000000f1d0f7223 */ /* 0x008fc6000000000e */
[----:B------:R-:W1:Y:S01]  /*03b0*/  LDS R17, [R6+0x300] ;  /* 0x0003000006117984 */ /* 0x000e620000000800 */
[----:B0-----:R-:W-:-:S03]  /*03c0*/  FFMA R13, R8, R13, R15 ;  /* 0x0000000d080d7223 */ /* 0x001fc6000000000f */
[----:B------:R-:W-:Y:S01]  /*03d0*/  LDS R8, [R6+0x480] ;  /* 0x0004800006087984 */ /* 0x000fe20000000800 */
[----:B------:R-:W-:-:S03]  /*03e0*/  FFMA R24, R12, R9, R13 ;  /* 0x000000090c187223 */ /* 0x000fc6000000000d */
[----:B------:R-:W-:Y:S01]  /*03f0*/  LDS R9, [R6+0x400] ;  /* 0x0004000006097984 */ /* 0x000fe20000000800 */
[----:B-1----:R-:W-:-:S03]  /*0400*/  FFMA R10, R17, R10, R24 ;  /* 0x0000000a110a7223 */ /* 0x002fc60000000018 */
[----:B------:R-:W0:Y:S01]  /*0410*/  LDS.128 R12, [R16+0x20] ;  /* 0x00002000100c7984 */ /* 0x000e220000000c00 */
[----:B------:R-:W-:-:S03]  /*0420*/  FFMA R11, R25, R11, R10 ;  /* 0x0000000b190b7223 */ /* 0x000fc6000000000a */
[----:B------:R-:W1:Y:S04]  /*0430*/  LDS R17, [R6+0x500] ;  /* 0x0005000006117984 */ /* 0x000e680000000800 */
[----:B------:R-:W2:Y:S01]  /*0440*/  LDS R25, [R6+0x580] ;  /* 0x0005800006197984 */ /* 0x000ea20000000800 */
[----:B0-----:R-:W-:-:S03]  /*0450*/  FFMA R9, R12, R9, R11 ;  /* 0x000000090c097223 */ /* 0x001fc6000000000b */
[----:B------:R-:W-:Y:S01]  /*0460*/  LDS R12, [R6+0x680] ;  /* 0x00068000060c7984 */ /* 0x000fe20000000800 */
[----:B------:R-:W-:-:S03]  /*0470*/  FFMA R24, R8, R13, R9 ;  /* 0x0000000d08187223 */ /* 0x000fc60000000009 */
[----:B------:R-:W-:Y:S01]  /*0480*/  LDS R13, [R6+0x600] ;  /* 0x00060000060d7984 */ /* 0x000fe20000000800 */
[----:B-1----:R-:W-:-:S03]  /*0490*/  FFMA R14, R17, R14, R24 ;  /* 0x0000000e110e7223 */ /* 0x002fc60000000018 */
[----:B------:R-:W0:Y:S01]  /*04a0*/  LDS.128 R8, [R16+0x30] ;  /* 0x0000300010087984 */ /* 0x000e220000000c00 */
[----:B--2---:R-:W-:-:S03]  /*04b0*/  FFMA R15, R25, R15, R14 ;  /* 0x0000000f190f7223 */ /* 0x004fc6000000000e */
        /* <DEDUP_REMOVED lines=19> */
[----:B------:R-:W-:Y:S04]  /*05f0*/  LDS R24, [R6+0xc80] ;  /* 0x000c800006187984 */ /* 0x000fe80000000800 */
[----:B------:R-:W-:Y:S01]  /*0600*/  LDS R17, [R6+0xd00] ;  /* 0x000d000006117984 */ /* 0x000fe20000000800 */
[----:B0-----:R-:W-:-:S03]  /*0610*/  FFMA R13, R8, R13, R15 ;  /* 0x0000000d080d7223 */ /* 0x001fc6000000000f */
[----:B------:R-:W0:Y:S01]  /*0620*/  LDS R8, [R6+0xb80] ;  /* 0x000b800006087984 */ /* 0x000e220000000800 */
[----:B------:R-:W-:-:S03]  /*0630*/  FFMA R26, R12, R9, R13 ;  /* 0x000000090c1a7223 */ /* 0x000fc6000000000d */
[----:B------:R-:W-:Y:S01]  /*0640*/  LDS R9, [R6+0xc00] ;  /* 0x000c000006097984 */ /* 0x000fe20000000800 */
[----:B-1----:R-:W-:-:S03]  /*0650*/  FFMA R25, R25, R10, R26 ;  /* 0x0000000a19197223 */ /* 0x002fc6000000001a */
[----:B------:R-:W1:Y:S01]  /*0660*/  LDS.128 R12, [R16+0x60] ;  /* 0x00006000100c7984 */ /* 0x000e620000000c00 */
[----:B0-----:R-:W-:-:S03]  /*0670*/  FFMA R11, R8, R11, R25 ;  /* 0x0000000b080b7223 */ /* 0x001fc60000000019 */
[----:B------:R-:W-:Y:S01]  /*0680*/  LDS R25, [R6+0xf80] ;  /* 0x000f800006197984 */ /* 0x000fe20000000800 */
[----:B-1----:R-:W-:-:S03]  /*0690*/  FFMA R9, R12, R9, R11 ;  /* 0x000000090c097223 */ /* 0x002fc6000000000b */
[----:B------:R-:W0:Y:S01]  /*06a0*/  LDS R12, [R6+0xd80] ;  /* 0x000d8000060c7984 */ /* 0x000e220000000800 */
[----:B------:R-:W-:-:S03]  /*06b0*/  FFMA R26, R24, R13, R9 ;  /* 0x0000000d181a7223 */ /* 0x000fc60000000009 */
[----:B------:R-:W-:Y:S01]  /*06c0*/  LDS R13, [R6+0xe00] ;  /* 0x000e0000060d7984 */ /* 0x000fe20000000800 */
[----:B------:R-:W-:-:S03]  /*06d0*/  FFMA R17, R17, R14, R26 ;  /* 0x0000000e11117223 */ /* 0x000fc6000000001a */
[----:B------:R-:W1:Y:S04]  /*06e0*/  LDS.128 R8, [R16+0x70] ;  /* 0x0000700010087984 */ /* 0x000e680000000c00 */
[----:B------:R-:W2:Y:S04]  /*06f0*/  LDS R24, [R6+0xe80] ;  /* 0x000e800006187984 */ /* 0x000ea80000000800 */
[----:B------:R-:W3:Y:S01]  /*0700*/  LDS R14, [R6+0xf00] ;  /* 0x000f0000060e7984 */ /* 0x000ee20000000800 */
[----:B0-----:R-:W-:-:S04]  /*0710*/  FFMA R15, R12, R15, R17 ;  /* 0x0000000f0c0f7223 */ /* 0x001fc80000000011 */
[----:B-1----:R-:W-:-:S04]  /*0720*/  FFMA R13, R8, R13, R15 ;  /* 0x0000000d080d7223 */ /* 0x002fc8000000000f */
[----:B--2---:R-:W-:-:S04]  /*0730*/  FFMA R9, R24, R9, R13 ;  /* 0x0000000918097223 */ /* 0x004fc8000000000d */
[----:B---3--:R-:W-:-:S04]  /*0740*/  FFMA R10, R14, R10, R9 ;  /* 0x0000000a0e0a7223 */ /* 0x008fc80000000009 */
[----:B------:R-:W-:Y:S01]  /*0750*/  FFMA R11, R25, R11, R10 ;  /* 0x0000000b190b7223 */ /* 0x000fe2000000000a */
[----:B------:R-:W-:Y:S06]  /*0760*/  BAR.SYNC.DEFER_BLOCKING 0x0 ;  /* 0x0000000000007b1d */ /* 0x000fec0000010000 */
[----:B------:R-:W-:Y:S05]  /*0770*/  @P0 BRA `(.L_x_1) ;  /* 0xfffffff800ac0947 */ /* 0x000fea000383ffff */
.L_x_0:
[----:B------:R-:W-:Y:S01]  /*0780*/  STG.E desc[UR8][R22.64], R11 ;  /* 0x0000000b16007986 */ /* 0x000fe2000c101908 */
[----:B------:R-:W-:Y:S05]  /*0790*/  EXIT ;  /* 0x000000000000794d */ /* 0x000fea0003800000 */
.L_x_2:
[----:B------:R-:W-:-:S00]  /*07a0*/  BRA `(.L_x_2) ;  /* 0xfffffffc00fc7947 */ /* 0x000fc0000383ffff */
[----:B------:R-:W-:-:S00]  /*07b0*/  NOP ;  /* 0x0000000000007918 */ /* 0x000fc00000000000 */
        /* <DEDUP_REMOVED lines=12> */
.L_x_3:


//--------------------- .nv.shared._Z15matrixMulKernelPfS_S_i --------------------------
	.section	.nv.shared._Z15matrixMulKernelPfS_S_i,"aw",@nobits
	.sectionflags	@""
	.align	4
.nv.shared._Z15matrixMulKernelPfS_S_i:
	.zero		9216


//--------------------- .nv.shared.reserved.0     --------------------------
	.section	.nv.shared.reserved.0,"aw",@nobits
	.weak		__nv_reservedSMEM_offset_0_alias
	.size		__nv_reservedSMEM_offset_0_alias, 0, 64
	.other		__nv_reservedSMEM_offset_0_alias,@"STO_CUDA_RESERVED_SHARED STV_DEFAULT"
__nv_reservedSMEM_offset_0_alias:
	.zero		0
	.zero		64


//--------------------- .nv.constant0._Z15matrixMulKernelPfS_S_i --------------------------
	.section	.nv.constant0._Z15matrixMulKernelPfS_S_i,"a",@progbits
	.sectionflags	@""
	.align	4
.nv.constant0._Z15matrixMulKernelPfS_S_i:
	.zero		924


//--------------------- SYMBOLS --------------------------

	.type		.nv.reservedSmem.offset0,@object
	.size		.nv.reservedSmem.offset0,0x4
	.type		.nv.reservedSmem.cap,@object
	.size		.nv.reservedSmem.cap,0x4
